//
// Generated by NVIDIA NVVM Compiler
//
// Compiler Build ID: CL-36424714
// Cuda compilation tools, release 13.0, V13.0.88
// Based on NVVM 20.0.0
//

.version 9.0
.target sm_100
.address_size 64

	// .globl	_Z9normalizePfS_iif

.visible .entry _Z9normalizePfS_iif(
	.param .u64 .ptr .align 1 _Z9normalizePfS_iif_param_0,
	.param .u64 .ptr .align 1 _Z9normalizePfS_iif_param_1,
	.param .u32 _Z9normalizePfS_iif_param_2,
	.param .u32 _Z9normalizePfS_iif_param_3,
	.param .f32 _Z9normalizePfS_iif_param_4
)
{
	.reg .pred 	%p<3>;
	.reg .b32 	%r<12>;
	.reg .b32 	%f<6>;
	.reg .b64 	%rd<9>;

	ld.param.u64 	%rd1, [_Z9normalizePfS_iif_param_0];
	ld.param.u64 	%rd2, [_Z9normalizePfS_iif_param_1];
	ld.param.u32 	%r2, [_Z9normalizePfS_iif_param_2];
	ld.param.u32 	%r3, [_Z9normalizePfS_iif_param_3];
	ld.param.f32 	%f1, [_Z9normalizePfS_iif_param_4];
	mov.u32 	%r4, %ntid.x;
	mov.u32 	%r5, %ctaid.x;
	mov.u32 	%r6, %tid.x;
	mad.lo.s32 	%r7, %r4, %r5, %r6;
	add.s32 	%r1, %r7, %r2;
	shl.b32 	%r8, %r3, 1;
	setp.ge.s32 	%p1, %r1, %r8;
	@%p1 bra 	$L__BB0_5;
	setp.ge.s32 	%p2, %r1, %r3;
	@%p2 bra 	$L__BB0_3;
	mad.lo.s32 	%r11, %r3, %r2, %r1;
	cvta.to.global.u64 	%rd6, %rd1;
	mul.wide.s32 	%rd7, %r11, 4;
	add.s64 	%rd8, %rd6, %rd7;
	ld.global.f32 	%f4, [%rd8];
	div.rn.f32 	%f5, %f4, %f1;
	st.global.f32 	[%rd8], %f5;
	bra.uni 	$L__BB0_4;
$L__BB0_3:
	sub.s32 	%r9, %r1, %r3;
	mad.lo.s32 	%r10, %r3, %r2, %r9;
	cvta.to.global.u64 	%rd3, %rd2;
	mul.wide.s32 	%rd4, %r10, 4;
	add.s64 	%rd5, %rd3, %rd4;
	ld.global.f32 	%f2, [%rd5];
	div.rn.f32 	%f3, %f2, %f1;
	st.global.f32 	[%rd5], %f3;
$L__BB0_4:
	bar.sync 	0;
$L__BB0_5:
	ret;

}
	// .globl	_Z5gaussPfS_ii
.visible .entry _Z5gaussPfS_ii(
	.param .u64 .ptr .align 1 _Z5gaussPfS_ii_param_0,
	.param .u64 .ptr .align 1 _Z5gaussPfS_ii_param_1,
	.param .u32 _Z5gaussPfS_ii_param_2,
	.param .u32 _Z5gaussPfS_ii_param_3
)
{
	.reg .pred 	%p<9>;
	.reg .b32 	%r<19>;
	.reg .b32 	%f<11>;
	.reg .b64 	%rd<15>;

	ld.param.u64 	%rd3, [_Z5gaussPfS_ii_param_0];
	ld.param.u64 	%rd2, [_Z5gaussPfS_ii_param_1];
	ld.param.u32 	%r3, [_Z5gaussPfS_ii_param_2];
	ld.param.u32 	%r4, [_Z5gaussPfS_ii_param_3];
	cvta.to.global.u64 	%rd1, %rd3;
	mov.u32 	%r5, %ctaid.x;
	mov.u32 	%r6, %ntid.x;
	mov.u32 	%r7, %tid.x;
	mad.lo.s32 	%r1, %r5, %r6, %r7;
	mov.u32 	%r8, %ctaid.y;
	mov.u32 	%r9, %ntid.y;
	mov.u32 	%r10, %tid.y;
	mad.lo.s32 	%r11, %r8, %r9, %r10;
	mul.lo.s32 	%r2, %r4, %r11;
	add.s32 	%r12, %r2, %r3;
	mul.wide.s32 	%rd4, %r12, 4;
	add.s64 	%rd5, %rd1, %rd4;
	ld.global.f32 	%f2, [%rd5];
	shl.b32 	%r13, %r4, 1;
	setp.ge.s32 	%p1, %r1, %r13;
	setp.ge.s32 	%p2, %r11, %r4;
	or.pred  	%p3, %p2, %p1;
	setp.eq.f32 	%p4, %f2, 0f00000000;
	or.pred  	%p5, %p3, %p4;
	setp.eq.s32 	%p6, %r11, %r3;
	or.pred  	%p7, %p6, %p5;
	@%p7 bra 	$L__BB1_5;
	setp.ge.s32 	%p8, %r1, %r4;
	@%p8 bra 	$L__BB1_3;
	mad.lo.s32 	%r17, %r4, %r3, %r1;
	mul.wide.s32 	%rd11, %r17, 4;
	add.s64 	%rd12, %rd1, %rd11;
	ld.global.f32 	%f7, [%rd12];
	mul.f32 	%f8, %f2, %f7;
	add.s32 	%r18, %r2, %r1;
	mul.wide.s32 	%rd13, %r18, 4;
	add.s64 	%rd14, %rd1, %rd13;
	ld.global.f32 	%f9, [%rd14];
	sub.f32 	%f10, %f9, %f8;
	st.global.f32 	[%rd14], %f10;
	bra.uni 	$L__BB1_4;
$L__BB1_3:
	cvta.to.global.u64 	%rd6, %rd2;
	sub.s32 	%r14, %r1, %r4;
	mad.lo.s32 	%r15, %r4, %r3, %r14;
	mul.wide.s32 	%rd7, %r15, 4;
	add.s64 	%rd8, %rd6, %rd7;
	ld.global.f32 	%f3, [%rd8];
	mul.f32 	%f4, %f2, %f3;
	add.s32 	%r16, %r14, %r2;
	mul.wide.s32 	%rd9, %r16, 4;
	add.s64 	%rd10, %rd6, %rd9;
	ld.global.f32 	%f5, [%rd10];
	sub.f32 	%f6, %f5, %f4;
	st.global.f32 	[%rd10], %f6;
$L__BB1_4:
	bar.sync 	0;
$L__BB1_5:
	ret;

}


// ===== COMPILED SASS (sm_100) =====

	.target	sm_100

	.elftype	@"ET_EXEC"


//--------------------- .note.nv.tkinfo           --------------------------
	.section	.note.nv.tkinfo,"",@"SHT_NOTE"
	.sectionflags	@"SHF_NOTE_NV_TKINFO"
	.tkinfo
        /*0018*/ 	.word	0x00000002
        /*0030*/ 	.string	""
        /*0030*/ 	.string	"ptxas"
        /*0030*/ 	.string	"Cuda compilation tools, release 13.0, V13.0.88"
        /*0030*/ 	.string	"Build cuda_13.0.r13.0/compiler.36424714_0"
        /*0030*/ 	.string	"-arch sm_100 -m 64 "



//--------------------- .note.nv.cuinfo           --------------------------
	.section	.note.nv.cuinfo,"",@"SHT_NOTE"
	.sectionflags	@"SHF_NOTE_NV_CUINFO"
        /*0018*/ 	.short	0x0002
        /*001a*/ 	.short	0x0064
        /*001c*/ 	.short	0x0082
	.zero		2


//--------------------- .nv.info                  --------------------------
	.section	.nv.info,"",@"SHT_CUDA_INFO"
	.align	4


	//----- nvinfo : EIATTR_REGCOUNT
	.align		4
        /*0000*/ 	.byte	0x04, 0x2f
        /*0002*/ 	.short	(.L_1 - .L_0)
	.align		4
.L_0:
        /*0004*/ 	.word	index@(_Z9normalizePfS_iif)
        /*0008*/ 	.word	0x00000012


	//----- nvinfo : EIATTR_FRAME_SIZE
	.align		4
.L_1:
        /*000c*/ 	.byte	0x04, 0x11
        /*000e*/ 	.short	(.L_3 - .L_2)
	.align		4
.L_2:
        /*0010*/ 	.word	index@($__internal_0_$__cuda_sm3x_div_rn_noftz_f32_slowpath)
        /*0014*/ 	.word	0x00000000


	//----- nvinfo : EIATTR_FRAME_SIZE
	.align		4
.L_3:
        /*0018*/ 	.byte	0x04, 0x11
        /*001a*/ 	.short	(.L_5 - .L_4)
	.align		4
.L_4:
        /*001c*/ 	.word	index@(_Z9normalizePfS_iif)
        /*0020*/ 	.word	0x00000000


	//----- nvinfo : EIATTR_REGCOUNT
	.align		4
.L_5:
        /*0024*/ 	.byte	0x04, 0x2f
        /*0026*/ 	.short	(.L_7 - .L_6)
	.align		4
.L_6:
        /*0028*/ 	.word	index@(_Z5gaussPfS_ii)
        /*002c*/ 	.word	0x00000012


	//----- nvinfo : EIATTR_FRAME_SIZE
	.align		4
.L_7:
        /*0030*/ 	.byte	0x04, 0x11
        /*0032*/ 	.short	(.L_9 - .L_8)
	.align		4
.L_8:
        /*0034*/ 	.word	index@(_Z5gaussPfS_ii)
        /*0038*/ 	.word	0x00000000


	//----- nvinfo : EIATTR_MIN_STACK_SIZE
	.align		4
.L_9:
        /*003c*/ 	.byte	0x04, 0x12
        /*003e*/ 	.short	(.L_11 - .L_10)
	.align		4
.L_10:
        /*0040*/ 	.word	index@(_Z5gaussPfS_ii)
        /*0044*/ 	.word	0x00000000


	//----- nvinfo : EIATTR_MIN_STACK_SIZE
	.align		4
.L_11:
        /*0048*/ 	.byte	0x04, 0x12
        /*004a*/ 	.short	(.L_13 - .L_12)
	.align		4
.L_12:
        /*004c*/ 	.word	index@(_Z9normalizePfS_iif)
        /*0050*/ 	.word	0x00000000
.L_13:


//--------------------- .nv.compat                --------------------------
	.section	.nv.compat,"",@"SHT_CUDA_COMPAT_INFO"
	.align	4
        /*0000*/ 	.byte	0x02, 0x09, 0x00, 0x00, 0x02, 0x02, 0x01, 0x00, 0x02, 0x05, 0x05, 0x00, 0x03, 0x07, 0x01, 0x01
        /*0010*/ 	.byte	0x02, 0x03, 0x00, 0x00, 0x02, 0x06, 0x01, 0x00, 0x04, 0x0b, 0x08, 0x00, 0x01, 0x00, 0x00, 0x00
        /*0020*/ 	.byte	0x00, 0x00, 0x00, 0x00


//--------------------- .nv.info._Z5gaussPfS_ii   --------------------------
	.section	.nv.info._Z5gaussPfS_ii,"",@"SHT_CUDA_INFO"
	.sectionflags	@""
	.align	4


	//----- nvinfo : EIATTR_CUDA_API_VERSION
	.align		4
        /*0000*/ 	.byte	0x04, 0x37
        /*0002*/ 	.short	(.L_15 - .L_14)
.L_14:
        /*0004*/ 	.word	0x00000082


	//----- nvinfo : EIATTR_KPARAM_INFO
	.align		4
.L_15:
        /*0008*/ 	.byte	0x04, 0x17
        /*000a*/ 	.short	(.L_17 - .L_16)
.L_16:
        /*000c*/ 	.word	0x00000000
        /*0010*/ 	.short	0x0003
        /*0012*/ 	.short	0x0014
        /*0014*/ 	.byte	0x00, 0xf0, 0x11, 0x00


	//----- nvinfo : EIATTR_KPARAM_INFO
	.align		4
.L_17:
        /*0018*/ 	.byte	0x04, 0x17
        /*001a*/ 	.short	(.L_19 - .L_18)
.L_18:
        /*001c*/ 	.word	0x00000000
        /*0020*/ 	.short	0x0002
        /*0022*/ 	.short	0x0010
        /*0024*/ 	.byte	0x00, 0xf0, 0x11, 0x00


	//----- nvinfo : EIATTR_KPARAM_INFO
	.align		4
.L_19:
        /*0028*/ 	.byte	0x04, 0x17
        /*002a*/ 	.short	(.L_21 - .L_20)
.L_20:
        /*002c*/ 	.word	0x00000000
        /*0030*/ 	.short	0x0001
        /*0032*/ 	.short	0x0008
        /*0034*/ 	.byte	0x00, 0xf5, 0x21, 0x00


	//----- nvinfo : EIATTR_KPARAM_INFO
	.align		4
.L_21:
        /*0038*/ 	.byte	0x04, 0x17
        /*003a*/ 	.short	(.L_23 - .L_22)
.L_22:
        /*003c*/ 	.word	0x00000000
        /*0040*/ 	.short	0x0000
        /*0042*/ 	.short	0x0000
        /*0044*/ 	.byte	0x00, 0xf5, 0x21, 0x00


	//----- nvinfo : EIATTR_SPARSE_MMA_MASK
	.align		4
.L_23:
        /*0048*/ 	.byte	0x03, 0x50
        /*004a*/ 	.short	0x0000


	//----- nvinfo : EIATTR_MAXREG_COUNT
	.align		4
        /*004c*/ 	.byte	0x03, 0x1b
        /*004e*/ 	.short	0x00ff


	//----- nvinfo : EIATTR_NUM_BARRIERS
	.align		4
        /*0050*/ 	.byte	0x02, 0x4c
        /*0052*/ 	.byte	0x01
	.zero		1


	//----- nvinfo : EIATTR_MERCURY_ISA_VERSION
	.align		4
        /*0054*/ 	.byte	0x03, 0x5f
        /*0056*/ 	.short	0x0101


	//----- nvinfo : EIATTR_VRC_CTA_INIT_COUNT
	.align		4
        /*0058*/ 	.byte	0x02, 0x4a
	.zero		1
	.zero		1


	//----- nvinfo : EIATTR_EXIT_INSTR_OFFSETS
	.align		4
        /*005c*/ 	.byte	0x04, 0x1c
        /*005e*/ 	.short	(.L_25 - .L_24)


	//   ....[0]....
.L_24:
        /*0060*/ 	.word	0x00000140


	//   ....[1]....
        /*0064*/ 	.word	0x00000290


	//----- nvinfo : EIATTR_CBANK_PARAM_SIZE
	.align		4
.L_25:
        /*0068*/ 	.byte	0x03, 0x19
        /*006a*/ 	.short	0x0018


	//----- nvinfo : EIATTR_PARAM_CBANK
	.align		4
        /*006c*/ 	.byte	0x04, 0x0a
        /*006e*/ 	.short	(.L_27 - .L_26)
	.align		4
.L_26:
        /*0070*/ 	.word	index@(.nv.constant0._Z5gaussPfS_ii)
        /*0074*/ 	.short	0x0380
        /*0076*/ 	.short	0x0018


	//----- nvinfo : EIATTR_SW_WAR
	.align		4
.L_27:
        /*0078*/ 	.byte	0x04, 0x36
        /*007a*/ 	.short	(.L_29 - .L_28)
.L_28:
        /*007c*/ 	.word	0x00000008
.L_29:


//--------------------- .nv.info._Z9normalizePfS_iif --------------------------
	.section	.nv.info._Z9normalizePfS_iif,"",@"SHT_CUDA_INFO"
	.sectionflags	@""
	.align	4


	//----- nvinfo : EIATTR_CUDA_API_VERSION
	.align		4
        /*0000*/ 	.byte	0x04, 0x37
        /*0002*/ 	.short	(.L_31 - .L_30)
.L_30:
        /*0004*/ 	.word	0x00000082


	//----- nvinfo : EIATTR_KPARAM_INFO
	.align		4
.L_31:
        /*0008*/ 	.byte	0x04, 0x17
        /*000a*/ 	.short	(.L_33 - .L_32)
.L_32:
        /*000c*/ 	.word	0x00000000
        /*0010*/ 	.short	0x0004
        /*0012*/ 	.short	0x0018
        /*0014*/ 	.byte	0x00, 0xf0, 0x11, 0x00


	//----- nvinfo : EIATTR_KPARAM_INFO
	.align		4
.L_33:
        /*0018*/ 	.byte	0x04, 0x17
        /*001a*/ 	.short	(.L_35 - .L_34)
.L_34:
        /*001c*/ 	.word	0x00000000
        /*0020*/ 	.short	0x0003
        /*0022*/ 	.short	0x0014
        /*0024*/ 	.byte	0x00, 0xf0, 0x11, 0x00


	//----- nvinfo : EIATTR_KPARAM_INFO
	.align		4
.L_35:
        /*0028*/ 	.byte	0x04, 0x17
        /*002a*/ 	.short	(.L_37 - .L_36)
.L_36:
        /*002c*/ 	.word	0x00000000
        /*0030*/ 	.short	0x0002
        /*0032*/ 	.short	0x0010
        /*0034*/ 	.byte	0x00, 0xf0, 0x11, 0x00


	//----- nvinfo : EIATTR_KPARAM_INFO
	.align		4
.L_37:
        /*0038*/ 	.byte	0x04, 0x17
        /*003a*/ 	.short	(.L_39 - .L_38)
.L_38:
        /*003c*/ 	.word	0x00000000
        /*0040*/ 	.short	0x0001
        /*0042*/ 	.short	0x0008
        /*0044*/ 	.byte	0x00, 0xf5, 0x21, 0x00


	//----- nvinfo : EIATTR_KPARAM_INFO
	.align		4
.L_39:
        /*0048*/ 	.byte	0x04, 0x17
        /*004a*/ 	.short	(.L_41 - .L_40)
.L_40:
        /*004c*/ 	.word	0x00000000
        /*0050*/ 	.short	0x0000
        /*0052*/ 	.short	0x0000
        /*0054*/ 	.byte	0x00, 0xf5, 0x21, 0x00


	//----- nvinfo : EIATTR_SPARSE_MMA_MASK
	.align		4
.L_41:
        /*0058*/ 	.byte	0x03, 0x50
        /*005a*/ 	.short	0x0000


	//----- nvinfo : EIATTR_MAXREG_COUNT
	.align		4
        /*005c*/ 	.byte	0x03, 0x1b
        /*005e*/ 	.short	0x00ff


	//----- nvinfo : EIATTR_NUM_BARRIERS
	.align		4
        /*0060*/ 	.byte	0x02, 0x4c
        /*0062*/ 	.byte	0x01
	.zero		1


	//----- nvinfo : EIATTR_MERCURY_ISA_VERSION
	.align		4
        /*0064*/ 	.byte	0x03, 0x5f
        /*0066*/ 	.short	0x0101


	//----- nvinfo : EIATTR_VRC_CTA_INIT_COUNT
	.align		4
        /*0068*/ 	.byte	0x02, 0x4a
	.zero		1
	.zero		1


	//----- nvinfo : EIATTR_EXIT_INSTR_OFFSETS
	.align		4
        /*006c*/ 	.byte	0x04, 0x1c
        /*006e*/ 	.short	(.L_43 - .L_42)


	//   ....[0]....
.L_42:
        /*0070*/ 	.word	0x00000090


	//   ....[1]....
        /*0074*/ 	.word	0x000003a0


	//----- nvinfo : EIATTR_CRS_STACK_SIZE
	.align		4
.L_43:
        /*0078*/ 	.byte	0x04, 0x1e
        /*007a*/ 	.short	(.L_45 - .L_44)
.L_44:
        /*007c*/ 	.word	0x00000000


	//----- nvinfo : EIATTR_CBANK_PARAM_SIZE
	.align		4
.L_45:
        /*0080*/ 	.byte	0x03, 0x19
        /*0082*/ 	.short	0x001c


	//----- nvinfo : EIATTR_PARAM_CBANK
	.align		4
        /*0084*/ 	.byte	0x04, 0x0a
        /*0086*/ 	.short	(.L_47 - .L_46)
	.align		4
.L_46:
        /*0088*/ 	.word	index@(.nv.constant0._Z9normalizePfS_iif)
        /*008c*/ 	.short	0x0380
        /*008e*/ 	.short	0x001c


	//----- nvinfo : EIATTR_SW_WAR
	.align		4
.L_47:
        /*0090*/ 	.byte	0x04, 0x36
        /*0092*/ 	.short	(.L_49 - .L_48)
.L_48:
        /*0094*/ 	.word	0x00000008
.L_49:


//--------------------- .nv.callgraph             --------------------------
	.section	.nv.callgraph,"",@"SHT_CUDA_CALLGRAPH"
	.align	4
	.sectionentsize	8
	.align		4
        /*0000*/ 	.word	0x00000000
	.align		4
        /*0004*/ 	.word	0xffffffff
	.align		4
        /*0008*/ 	.word	0x00000000
	.align		4
        /*000c*/ 	.word	0xfffffffe
	.align		4
        /*0010*/ 	.word	0x00000000
	.align		4
        /*0014*/ 	.word	0xfffffffd
	.align		4
        /*0018*/ 	.word	0x00000000
	.align		4
        /*001c*/ 	.word	0xfffffffc


//--------------------- .text._Z5gaussPfS_ii      --------------------------
	.section	.text._Z5gaussPfS_ii,"ax",@progbits
	.align	128
        .global         _Z5gaussPfS_ii
        .type           _Z5gaussPfS_ii,@function
        .size           _Z5gaussPfS_ii,(.L_x_21 - _Z5gaussPfS_ii)
        .other          _Z5gaussPfS_ii,@"STO_CUDA_ENTRY STV_DEFAULT"
_Z5gaussPfS_ii:
.text._Z5gaussPfS_ii:
[----:B------:R-:W-:Y:S01]  /*0000*/  LDC R1, c[0x0][0x37c] ;  /* 0x0000df00ff017b82 */ /* 0x000fe20000000800 */
[----:B------:R-:W0:Y:S07]  /*0010*/  S2R R7, SR_TID.Y ;  /* 0x0000000000077919 */ /* 0x000e2e0000002200 */
[----:B------:R-:W1:Y:S01]  /*0020*/  LDC R10, c[0x0][0x360] ;  /* 0x0000d800ff0a7b82 */ /* 0x000e620000000800 */
[----:B------:R-:W2:Y:S07]  /*0030*/  LDCU.64 UR4, c[0x0][0x358] ;  /* 0x00006b00ff0477ac */ /* 0x000eae0008000a00 */
[----:B------:R-:W0:Y:S08]  /*0040*/  S2UR UR6, SR_CTAID.Y ;  /* 0x00000000000679c3 */ /* 0x000e300000002600 */
[----:B------:R-:W0:Y:S08]  /*0050*/  LDC R12, c[0x0][0x364] ;  /* 0x0000d900ff0c7b82 */ /* 0x000e300000000800 */
[----:B------:R-:W3:Y:S08]  /*0060*/  LDC.64 R2, c[0x0][0x390] ;  /* 0x0000e400ff027b82 */ /* 0x000ef00000000a00 */
[----:B------:R-:W4:Y:S01]  /*0070*/  LDC.64 R4, c[0x0][0x380] ;  /* 0x0000e000ff047b82 */ /* 0x000f220000000a00 */
[----:B0-----:R-:W-:-:S04]  /*0080*/  IMAD R12, R12, UR6, R7 ;  /* 0x000000060c0c7c24 */ /* 0x001fc8000f8e0207 */
[----:B---3--:R-:W-:-:S04]  /*0090*/  IMAD R7, R12, R3, R2 ;  /* 0x000000030c077224 */ /* 0x008fc800078e0202 */
[----:B----4-:R-:W-:-:S05]  /*00a0*/  IMAD.WIDE R6, R7, 0x4, R4 ;  /* 0x0000000407067825 */ /* 0x010fca00078e0204 */
[----:B--2---:R-:W2:Y:S01]  /*00b0*/  LDG.E R0, desc[UR4][R6.64] ;  /* 0x0000000406007981 */ /* 0x004ea2000c1e1900 */
[----:B------:R-:W1:Y:S01]  /*00c0*/  S2UR UR6, SR_CTAID.X ;  /* 0x00000000000679c3 */ /* 0x000e620000002500 */
[----:B------:R-:W1:Y:S02]  /*00d0*/  S2R R9, SR_TID.X ;  /* 0x0000000000097919 */ /* 0x000e640000002100 */
[----:B-1----:R-:W-:Y:S01]  /*00e0*/  IMAD R10, R10, UR6, R9 ;  /* 0x000000060a0a7c24 */ /* 0x002fe2000f8e0209 */
[----:B------:R-:W-:-:S04]  /*00f0*/  SHF.L.U32 R9, R3, 0x1, RZ ;  /* 0x0000000103097819 */ /* 0x000fc800000006ff */
[----:B------:R-:W-:-:S04]  /*0100*/  ISETP.GE.AND P0, PT, R10, R9, PT ;  /* 0x000000090a00720c */ /* 0x000fc80003f06270 */
[----:B------:R-:W-:-:S04]  /*0110*/  ISETP.GE.OR P0, PT, R12, R3, P0 ;  /* 0x000000030c00720c */ /* 0x000fc80000706670 */
[----:B--2---:R-:W-:-:S04]  /*0120*/  FSETP.EQ.OR P0, PT, R0, RZ, P0 ;  /* 0x000000ff0000720b */ /* 0x004fc80000702400 */
[----:B------:R-:W-:-:S13]  /*0130*/  ISETP.EQ.OR P0, PT, R12, R2, P0 ;  /* 0x000000020c00720c */ /* 0x000fda0000702670 */
[----:B------:R-:W-:Y:S05]  /*0140*/  @P0 EXIT ;  /* 0x000000000000094d */ /* 0x000fea0003800000 */
[----:B------:R-:W-:-:S13]  /*0150*/  ISETP.GE.AND P0, PT, R10, R3, PT ;  /* 0x000000030a00720c */ /* 0x000fda0003f06270 */
[--C-:B------:R-:W-:Y:S02]  /*0160*/  @!P0 IMAD R7, R3, R2, R10.reuse ;  /* 0x0000000203078224 */ /* 0x100fe400078e020a */
[----:B------:R-:W-:Y:S02]  /*0170*/  @!P0 IMAD R9, R12, R3, R10 ;  /* 0x000000030c098224 */ /* 0x000fe400078e020a */
[----:B------:R-:W-:-:S04]  /*0180*/  @!P0 IMAD.WIDE R6, R7, 0x4, R4 ;  /* 0x0000000407068825 */ /* 0x000fc800078e0204 */
[----:B------:R-:W-:Y:S02]  /*0190*/  @!P0 IMAD.WIDE R4, R9, 0x4, R4 ;  /* 0x0000000409048825 */ /* 0x000fe400078e0204 */
[----:B------:R-:W2:Y:S01]  /*01a0*/  @!P0 LDG.E R7, desc[UR4][R6.64] ;  /* 0x0000000406078981 */ /* 0x000ea2000c1e1900 */
[----:B------:R-:W0:Y:S03]  /*01b0*/  @P0 LDC.64 R8, c[0x0][0x388] ;  /* 0x0000e200ff080b82 */ /* 0x000e260000000a00 */
[----:B------:R-:W2:Y:S01]  /*01c0*/  @!P0 LDG.E R11, desc[UR4][R4.64] ;  /* 0x00000004040b8981 */ /* 0x000ea2000c1e1900 */
[----:B------:R-:W-:-:S05]  /*01d0*/  @P0 IADD3 R10, PT, PT, R10, -R3, RZ ;  /* 0x800000030a0a0210 */ /* 0x000fca0007ffe0ff */
[--C-:B------:R-:W-:Y:S02]  /*01e0*/  @P0 IMAD R13, R3, R2, R10.reuse ;  /* 0x00000002030d0224 */ /* 0x100fe400078e020a */
[----:B------:R-:W-:Y:S02]  /*01f0*/  @P0 IMAD R15, R12, R3, R10 ;  /* 0x000000030c0f0224 */ /* 0x000fe400078e020a */
[----:B0-----:R-:W-:-:S04]  /*0200*/  @P0 IMAD.WIDE R2, R13, 0x4, R8 ;  /* 0x000000040d020825 */ /* 0x001fc800078e0208 */
[----:B------:R-:W-:-:S04]  /*0210*/  @P0 IMAD.WIDE R8, R15, 0x4, R8 ;  /* 0x000000040f080825 */ /* 0x000fc800078e0208 */
[----:B--2---:R-:W-:-:S05]  /*0220*/  @!P0 FFMA R11, -R0, R7, R11 ;  /* 0x00000007000b8223 */ /* 0x004fca000000010b */
[----:B------:R-:W-:Y:S04]  /*0230*/  @!P0 STG.E desc[UR4][R4.64], R11 ;  /* 0x0000000b04008986 */ /* 0x000fe8000c101904 */
[----:B------:R-:W2:Y:S04]  /*0240*/  @P0 LDG.E R3, desc[UR4][R2.64] ;  /* 0x0000000402030981 */ /* 0x000ea8000c1e1900 */
[----:B------:R-:W2:Y:S02]  /*0250*/  @P0 LDG.E R7, desc[UR4][R8.64] ;  /* 0x0000000408070981 */ /* 0x000ea4000c1e1900 */
[----:B--2---:R-:W-:-:S05]  /*0260*/  @P0 FFMA R7, -R0, R3, R7 ;  /* 0x0000000300070223 */ /* 0x004fca0000000107 */
[----:B------:R-:W-:Y:S01]  /*0270*/  @P0 STG.E desc[UR4][R8.64], R7 ;  /* 0x0000000708000986 */ /* 0x000fe2000c101904 */
[----:B------:R-:W-:Y:S06]  /*0280*/  BAR.SYNC.DEFER_BLOCKING 0x0 ;  /* 0x0000000000007b1d */ /* 0x000fec0000010000 */
[----:B------:R-:W-:Y:S05]  /*0290*/  EXIT ;  /* 0x000000000000794d */ /* 0x000fea0003800000 */
.L_x_0:
[----:B------:R-:W-:-:S00]  /*02a0*/  BRA `(.L_x_0) ;  /* 0xfffffffc00fc7947 */ /* 0x000fc0000383ffff */
[----:B------:R-:W-:-:S00]  /*02b0*/  NOP ;  /* 0x0000000000007918 */ /* 0x000fc00000000000 */
        /* <DEDUP_REMOVED lines=12> */
.L_x_21:


//--------------------- .text._Z9normalizePfS_iif --------------------------
	.section	.text._Z9normalizePfS_iif,"ax",@progbits
	.align	128
        .global         _Z9normalizePfS_iif
        .type           _Z9normalizePfS_iif,@function
        .size           _Z9normalizePfS_iif,(.L_x_20 - _Z9normalizePfS_iif)
        .other          _Z9normalizePfS_iif,@"STO_CUDA_ENTRY STV_DEFAULT"
_Z9normalizePfS_iif:
.text._Z9normalizePfS_iif:
[----:B------:R-:W-:Y:S01]  /*0000*/  LDC R1, c[0x0][0x37c] ;  /* 0x0000df00ff017b82 */ /* 0x000fe20000000800 */
[----:B------:R-:W0:Y:S07]  /*0010*/  S2R R3, SR_CTAID.X ;  /* 0x0000000000037919 */ /* 0x000e2e0000002500 */
[----:B------:R-:W1:Y:S01]  /*0020*/  LDC.64 R6, c[0x0][0x390] ;  /* 0x0000e400ff067b82 */ /* 0x000e620000000a00 */
[----:B------:R-:W0:Y:S01]  /*0030*/  LDCU UR4, c[0x0][0x360] ;  /* 0x00006c00ff0477ac */ /* 0x000e220008000800 */
[----:B------:R-:W0:Y:S01]  /*0040*/  S2R R0, SR_TID.X ;  /* 0x0000000000007919 */ /* 0x000e220000002100 */
[----:B-1----:R-:W-:-:S02]  /*0050*/  IMAD.SHL.U32 R5, R7, 0x2, RZ ;  /* 0x0000000207057824 */ /* 0x002fc400078e00ff */
[----:B0-----:R-:W-:-:S04]  /*0060*/  IMAD R3, R3, UR4, R0 ;  /* 0x0000000403037c24 */ /* 0x001fc8000f8e0200 */
[----:B------:R-:W-:-:S05]  /*0070*/  IMAD.IADD R2, R3, 0x1, R6 ;  /* 0x0000000103027824 */ /* 0x000fca00078e0206 */
[----:B------:R-:W-:-:S13]  /*0080*/  ISETP.GE.AND P0, PT, R2, R5, PT ;  /* 0x000000050200720c */ /* 0x000fda0003f06270 */
[----:B------:R-:W-:Y:S05]  /*0090*/  @P0 EXIT ;  /* 0x000000000000094d */ /* 0x000fea0003800000 */
[----:B------:R-:W0:Y:S01]  /*00a0*/  LDC R0, c[0x0][0x398] ;  /* 0x0000e600ff007b82 */ /* 0x000e220000000800 */
[----:B------:R-:W-:Y:S01]  /*00b0*/  ISETP.GE.AND P0, PT, R2, R7, PT ;  /* 0x000000070200720c */ /* 0x000fe20003f06270 */
[----:B------:R-:W1:Y:S01]  /*00c0*/  LDCU.64 UR4, c[0x0][0x358] ;  /* 0x00006b00ff0477ac */ /* 0x000e620008000a00 */
[----:B------:R-:W-:Y:S11]  /*00d0*/  BSSY.RECONVERGENT B0, `(.L_x_1) ;  /* 0x000002b000007945 */ /* 0x000ff60003800200 */
[----:B------:R-:W-:Y:S05]  /*00e0*/  @P0 BRA `(.L_x_2) ;  /* 0x0000000000500947 */ /* 0x000fea0003800000 */
[----:B------:R-:W2:Y:S01]  /*00f0*/  LDC.64 R4, c[0x0][0x380] ;  /* 0x0000e000ff047b82 */ /* 0x000ea20000000a00 */
[----:B------:R-:W-:-:S07]  /*0100*/  IMAD R3, R6, R7, R2 ;  /* 0x0000000706037224 */ /* 0x000fce00078e0202 */
[----:B------:R-:W3:Y:S01]  /*0110*/  LDC R9, c[0x0][0x398] ;  /* 0x0000e600ff097b82 */ /* 0x000ee20000000800 */
[----:B--2---:R-:W-:-:S05]  /*0120*/  IMAD.WIDE R4, R3, 0x4, R4 ;  /* 0x0000000403047825 */ /* 0x004fca00078e0204 */
[----:B-1----:R-:W2:Y:S01]  /*0130*/  LDG.E R2, desc[UR4][R4.64] ;  /* 0x0000000404027981 */ /* 0x002ea2000c1e1900 */
[----:B------:R-:W-:Y:S01]  /*0140*/  BSSY.RECONVERGENT B1, `(.L_x_3) ;  /* 0x000000c000017945 */ /* 0x000fe20003800200 */
[----:B---3--:R-:W1:Y:S02]  /*0150*/  MUFU.RCP R3, R9 ;  /* 0x0000000900037308 */ /* 0x008e640000001000 */
[----:B-1----:R-:W-:-:S04]  /*0160*/  FFMA R6, R3, -R9, 1 ;  /* 0x3f80000003067423 */ /* 0x002fc80000000809 */
[----:B------:R-:W-:Y:S02]  /*0170*/  FFMA R3, R3, R6, R3 ;  /* 0x0000000603037223 */ /* 0x000fe40000000003 */
[----:B--2---:R-:W1:Y:S02]  /*0180*/  FCHK P0, R2, R9 ;  /* 0x0000000902007302 */ /* 0x004e640000000000 */
[----:B------:R-:W-:-:S04]  /*0190*/  FFMA R6, R2, R3, RZ ;  /* 0x0000000302067223 */ /* 0x000fc800000000ff */
[----:B------:R-:W-:-:S04]  /*01a0*/  FFMA R7, R6, -R9, R2 ;  /* 0x8000000906077223 */ /* 0x000fc80000000002 */
[----:B------:R-:W-:Y:S01]  /*01b0*/  FFMA R3, R3, R7, R6 ;  /* 0x0000000703037223 */ /* 0x000fe20000000006 */
[----:B-1----:R-:W-:Y:S06]  /*01c0*/  @!P0 BRA `(.L_x_4) ;  /* 0x00000000000c8947 */ /* 0x002fec0003800000 */
[----:B------:R-:W-:-:S07]  /*01d0*/  MOV R6, 0x1f0 ;  /* 0x000001f000067802 */ /* 0x000fce0000000f00 */
[----:B0-----:R-:W-:Y:S05]  /*01e0*/  CALL.REL.NOINC `($__internal_0_$__cuda_sm3x_div_rn_noftz_f32_slowpath) ;  /* 0x0000000000707944 */ /* 0x001fea0003c00000 */
[----:B------:R-:W-:-:S07]  /*01f0*/  IMAD.MOV.U32 R3, RZ, RZ, R0 ;  /* 0x000000ffff037224 */ /* 0x000fce00078e0000 */
.L_x_4:
[----:B------:R-:W-:Y:S05]  /*0200*/  BSYNC.RECONVERGENT B1 ;  /* 0x0000000000017941 */ /* 0x000fea0003800200 */
.L_x_3:
[----:B------:R1:W-:Y:S01]  /*0210*/  STG.E desc[UR4][R4.64], R3 ;  /* 0x0000000304007986 */ /* 0x0003e2000c101904 */
[----:B------:R-:W-:Y:S05]  /*0220*/  BRA `(.L_x_5) ;  /* 0x0000000000547947 */ /* 0x000fea0003800000 */
.L_x_2:
[----:B------:R-:W2:Y:S01]  /*0230*/  LDC.64 R4, c[0x0][0x388] ;  /* 0x0000e200ff047b82 */ /* 0x000ea20000000a00 */
[----:B------:R-:W-:-:S04]  /*0240*/  IMAD.IADD R2, R2, 0x1, -R7 ;  /* 0x0000000102027824 */ /* 0x000fc800078e0a07 */
[----:B------:R-:W-:-:S03]  /*0250*/  IMAD R3, R6, R7, R2 ;  /* 0x0000000706037224 */ /* 0x000fc600078e0202 */
        /* <DEDUP_REMOVED lines=12> */
[----:B------:R-:W-:Y:S01]  /*0320*/  IMAD.MOV.U32 R2, RZ, RZ, R3 ;  /* 0x000000ffff027224 */ /* 0x000fe200078e0003 */
[----:B------:R-:W-:-:S07]  /*0330*/  MOV R6, 0x350 ;  /* 0x0000035000067802 */ /* 0x000fce0000000f00 */
[----:B0-----:R-:W-:Y:S05]  /*0340*/  CALL.REL.NOINC `($__internal_0_$__cuda_sm3x_div_rn_noftz_f32_slowpath) ;  /* 0x0000000000187944 */ /* 0x001fea0003c00000 */
[----:B------:R-:W-:-:S07]  /*0350*/  IMAD.MOV.U32 R7, RZ, RZ, R0 ;  /* 0x000000ffff077224 */ /* 0x000fce00078e0000 */
.L_x_7:
[----:B------:R-:W-:Y:S05]  /*0360*/  BSYNC.RECONVERGENT B1 ;  /* 0x0000000000017941 */ /* 0x000fea0003800200 */
.L_x_6:
[----:B------:R2:W-:Y:S02]  /*0370*/  STG.E desc[UR4][R4.64], R7 ;  /* 0x0000000704007986 */ /* 0x0005e4000c101904 */
.L_x_5:
[----:B------:R-:W-:Y:S05]  /*0380*/  BSYNC.RECONVERGENT B0 ;  /* 0x0000000000007941 */ /* 0x000fea0003800200 */
.L_x_1:
[----:B------:R-:W-:Y:S06]  /*0390*/  BAR.SYNC.DEFER_BLOCKING 0x0 ;  /* 0x0000000000007b1d */ /* 0x000fec0000010000 */
[----:B------:R-:W-:Y:S05]  /*03a0*/  EXIT ;  /* 0x000000000000794d */ /* 0x000fea0003800000 */
        .weak           $__internal_0_$__cuda_sm3x_div_rn_noftz_f32_slowpath
        .type           $__internal_0_$__cuda_sm3x_div_rn_noftz_f32_slowpath,@function
        .size           $__internal_0_$__cuda_sm3x_div_rn_noftz_f32_slowpath,(.L_x_20 - $__internal_0_$__cuda_sm3x_div_rn_noftz_f32_slowpath)
$__internal_0_$__cuda_sm3x_div_rn_noftz_f32_slowpath:
[----:B------:R-:W-:Y:S01]  /*03b0*/  SHF.R.U32.HI R7, RZ, 0x17, R0 ;  /* 0x00000017ff077819 */ /* 0x000fe20000011600 */
[----:B------:R-:W-:Y:S01]  /*03c0*/  BSSY.RECONVERGENT B2, `(.L_x_8) ;  /* 0x0000062000027945 */ /* 0x000fe20003800200 */
[----:B------:R-:W-:Y:S02]  /*03d0*/  SHF.R.U32.HI R3, RZ, 0x17, R2 ;  /* 0x00000017ff037819 */ /* 0x000fe40000011602 */
[----:B------:R-:W-:Y:S02]  /*03e0*/  LOP3.LUT R7, R7, 0xff, RZ, 0xc0, !PT ;  /* 0x000000ff07077812 */ /* 0x000fe400078ec0ff */
[----:B------:R-:W-:-:S03]  /*03f0*/  LOP3.LUT R8, R3, 0xff, RZ, 0xc0, !PT ;  /* 0x000000ff03087812 */ /* 0x000fc600078ec0ff */
[----:B------:R-:W-:Y:S02]  /*0400*/  VIADD R9, R7, 0xffffffff ;  /* 0xffffffff07097836 */ /* 0x000fe40000000000 */
[----:B------:R-:W-:-:S03]  /*0410*/  VIADD R10, R8, 0xffffffff ;  /* 0xffffffff080a7836 */ /* 0x000fc60000000000 */
[----:B------:R-:W-:-:S04]  /*0420*/  ISETP.GT.U32.AND P0, PT, R9, 0xfd, PT ;  /* 0x000000fd0900780c */ /* 0x000fc80003f04070 */
[----:B------:R-:W-:-:S13]  /*0430*/  ISETP.GT.U32.OR P0, PT, R10, 0xfd, P0 ;  /* 0x000000fd0a00780c */ /* 0x000fda0000704470 */
[----:B------:R-:W-:Y:S01]  /*0440*/  @!P0 IMAD.MOV.U32 R3, RZ, RZ, RZ ;  /* 0x000000ffff038224 */ /* 0x000fe200078e00ff */
[----:B------:R-:W-:Y:S06]  /*0450*/  @!P0 BRA `(.L_x_9) ;  /* 0x00000000005c8947 */ /* 0x000fec0003800000 */
[----:B------:R-:W-:Y:S02]  /*0460*/  FSETP.GTU.FTZ.AND P0, PT, |R2|, +INF , PT ;  /* 0x7f8000000200780b */ /* 0x000fe40003f1c200 */
[----:B------:R-:W-:-:S04]  /*0470*/  FSETP.GTU.FTZ.AND P1, PT, |R0|, +INF , PT ;  /* 0x7f8000000000780b */ /* 0x000fc80003f3c200 */
[----:B------:R-:W-:-:S13]  /*0480*/  PLOP3.LUT P0, PT, P0, P1, PT, 0xf8, 0x8f ;  /* 0x00000000008f781c */ /* 0x000fda0000703f70 */
[----:B------:R-:W-:Y:S05]  /*0490*/  @P0 BRA `(.L_x_10) ;  /* 0x00000004004c0947 */ /* 0x000fea0003800000 */
[----:B------:R-:W-:-:S13]  /*04a0*/  LOP3.LUT P0, RZ, R0, 0x7fffffff, R2, 0xc8, !PT ;  /* 0x7fffffff00ff7812 */ /* 0x000fda000780c802 */
[----:B------:R-:W-:Y:S05]  /*04b0*/  @!P0 BRA `(.L_x_11) ;  /* 0x00000004003c8947 */ /* 0x000fea0003800000 */
[----:B------:R-:W-:Y:S02]  /*04c0*/  FSETP.NEU.FTZ.AND P2, PT, |R2|, +INF , PT ;  /* 0x7f8000000200780b */ /* 0x000fe40003f5d200 */
[----:B------:R-:W-:Y:S02]  /*04d0*/  FSETP.NEU.FTZ.AND P1, PT, |R0|, +INF , PT ;  /* 0x7f8000000000780b */ /* 0x000fe40003f3d200 */
[----:B------:R-:W-:-:S11]  /*04e0*/  FSETP.NEU.FTZ.AND P0, PT, |R2|, +INF , PT ;  /* 0x7f8000000200780b */ /* 0x000fd60003f1d200 */
[----:B------:R-:W-:Y:S05]  /*04f0*/  @!P1 BRA !P2, `(.L_x_11) ;  /* 0x00000004002c9947 */ /* 0x000fea0005000000 */
[----:B------:R-:W-:-:S04]  /*0500*/  LOP3.LUT P2, RZ, R2, 0x7fffffff, RZ, 0xc0, !PT ;  /* 0x7fffffff02ff7812 */ /* 0x000fc8000784c0ff */
[----:B------:R-:W-:-:S13]  /*0510*/  PLOP3.LUT P1, PT, P1, P2, PT, 0x2f, 0xf2 ;  /* 0x0000000000f2781c */ /* 0x000fda0000f24577 */
[----:B------:R-:W-:Y:S05]  /*0520*/  @P1 BRA `(.L_x_12) ;  /* 0x0000000400181947 */ /* 0x000fea0003800000 */
[----:B------:R-:W-:-:S04]  /*0530*/  LOP3.LUT P1, RZ, R0, 0x7fffffff, RZ, 0xc0, !PT ;  /* 0x7fffffff00ff7812 */ /* 0x000fc8000782c0ff */
[----:B------:R-:W-:-:S13]  /*0540*/  PLOP3.LUT P0, PT, P0, P1, PT, 0x2f, 0xf2 ;  /* 0x0000000000f2781c */ /* 0x000fda0000702577 */
[----:B------:R-:W-:Y:S05]  /*0550*/  @P0 BRA `(.L_x_13) ;  /* 0x0000000400000947 */ /* 0x000fea0003800000 */
[----:B------:R-:W-:Y:S02]  /*0560*/  ISETP.GE.AND P0, PT, R10, RZ, PT ;  /* 0x000000ff0a00720c */ /* 0x000fe40003f06270 */
[----:B------:R-:W-:-:S11]  /*0570*/  ISETP.GE.AND P1, PT, R9, RZ, PT ;  /* 0x000000ff0900720c */ /* 0x000fd60003f26270 */
[----:B------:R-:W-:Y:S02]  /*0580*/  @P0 IMAD.MOV.U32 R3, RZ, RZ, RZ ;  /* 0x000000ffff030224 */ /* 0x000fe400078e00ff */
[----:B------:R-:W-:Y:S01]  /*0590*/  @!P0 FFMA R2, R2, 1.84467440737095516160e+19, RZ ;  /* 0x5f80000002028823 */ /* 0x000fe200000000ff */
[----:B------:R-:W-:Y:S02]  /*05a0*/  @!P0 IMAD.MOV.U32 R3, RZ, RZ, -0x40 ;  /* 0xffffffc0ff038424 */ /* 0x000fe400078e00ff */
[----:B------:R-:W-:Y:S02]  /*05b0*/  @!P1 FFMA R0, R0, 1.84467440737095516160e+19, RZ ;  /* 0x5f80000000009823 */ /* 0x000fe400000000ff */
[----:B------:R-:W-:-:S07]  /*05c0*/  @!P1 VIADD R3, R3, 0x40 ;  /* 0x0000004003039836 */ /* 0x000fce0000000000 */
.L_x_9:
[----:B------:R-:W-:Y:S01]  /*05d0*/  LEA R9, R7, 0xc0800000, 0x17 ;  /* 0xc080000007097811 */ /* 0x000fe200078eb8ff */
[----:B------:R-:W-:Y:S01]  /*05e0*/  VIADD R8, R8, 0xffffff81 ;  /* 0xffffff8108087836 */ /* 0x000fe20000000000 */
[----:B------:R-:W-:Y:S03]  /*05f0*/  BSSY.RECONVERGENT B3, `(.L_x_14) ;  /* 0x0000035000037945 */ /* 0x000fe60003800200 */
[----:B------:R-:W-:Y:S02]  /*0600*/  IMAD.IADD R9, R0, 0x1, -R9 ;  /* 0x0000000100097824 */ /* 0x000fe400078e0a09 */
[C---:B------:R-:W-:Y:S01]  /*0610*/  IMAD R0, R8.reuse, -0x800000, R2 ;  /* 0xff80000008007824 */ /* 0x040fe200078e0202 */
[----:B------:R-:W-:Y:S01]  /*0620*/  IADD3 R8, PT, PT, R8, 0x7f, -R7 ;  /* 0x0000007f08087810 */ /* 0x000fe20007ffe807 */
[----:B------:R-:W0:Y:S01]  /*0630*/  MUFU.RCP R10, R9 ;  /* 0x00000009000a7308 */ /* 0x000e220000001000 */
[----:B------:R-:W-:-:S03]  /*0640*/  FADD.FTZ R11, -R9, -RZ ;  /* 0x800000ff090b7221 */ /* 0x000fc60000010100 */
[----:B------:R-:W-:Y:S02]  /*0650*/  IMAD.IADD R3, R8, 0x1, R3 ;  /* 0x0000000108037824 */ /* 0x000fe400078e0203 */
[----:B0-----:R-:W-:-:S04]  /*0660*/  FFMA R13, R10, R11, 1 ;  /* 0x3f8000000a0d7423 */ /* 0x001fc8000000000b */
[----:B------:R-:W-:-:S04]  /*0670*/  FFMA R15, R10, R13, R10 ;  /* 0x0000000d0a0f7223 */ /* 0x000fc8000000000a */
[----:B------:R-:W-:-:S04]  /*0680*/  FFMA R2, R0, R15, RZ ;  /* 0x0000000f00027223 */ /* 0x000fc800000000ff */
[----:B------:R-:W-:-:S04]  /*0690*/  FFMA R13, R11, R2, R0 ;  /* 0x000000020b0d7223 */ /* 0x000fc80000000000 */
[----:B------:R-:W-:-:S04]  /*06a0*/  FFMA R10, R15, R13, R2 ;  /* 0x0000000d0f0a7223 */ /* 0x000fc80000000002 */
[----:B------:R-:W-:-:S04]  /*06b0*/  FFMA R11, R11, R10, R0 ;  /* 0x0000000a0b0b7223 */ /* 0x000fc80000000000 */
[----:B------:R-:W-:-:S05]  /*06c0*/  FFMA R0, R15, R11, R10 ;  /* 0x0000000b0f007223 */ /* 0x000fca000000000a */
[----:B------:R-:W-:-:S04]  /*06d0*/  SHF.R.U32.HI R2, RZ, 0x17, R0 ;  /* 0x00000017ff027819 */ /* 0x000fc80000011600 */
[----:B------:R-:W-:-:S05]  /*06e0*/  LOP3.LUT R2, R2, 0xff, RZ, 0xc0, !PT ;  /* 0x000000ff02027812 */ /* 0x000fca00078ec0ff */
[----:B------:R-:W-:-:S04]  /*06f0*/  IMAD.IADD R9, R2, 0x1, R3 ;  /* 0x0000000102097824 */ /* 0x000fc800078e0203 */
[----:B------:R-:W-:-:S05]  /*0700*/  VIADD R2, R9, 0xffffffff ;  /* 0xffffffff09027836 */ /* 0x000fca0000000000 */
[----:B------:R-:W-:-:S13]  /*0710*/  ISETP.GE.U32.AND P0, PT, R2, 0xfe, PT ;  /* 0x000000fe0200780c */ /* 0x000fda0003f06070 */
[----:B------:R-:W-:Y:S05]  /*0720*/  @!P0 BRA `(.L_x_15) ;  /* 0x0000000000808947 */ /* 0x000fea0003800000 */
[----:B------:R-:W-:-:S13]  /*0730*/  ISETP.GT.AND P0, PT, R9, 0xfe, PT ;  /* 0x000000fe0900780c */ /* 0x000fda0003f04270 */
[----:B------:R-:W-:Y:S05]  /*0740*/  @P0 BRA `(.L_x_16) ;  /* 0x00000000006c0947 */ /* 0x000fea0003800000 */
[----:B------:R-:W-:-:S13]  /*0750*/  ISETP.GE.AND P0, PT, R9, 0x1, PT ;  /* 0x000000010900780c */ /* 0x000fda0003f06270 */
[----:B------:R-:W-:Y:S05]  /*0760*/  @P0 BRA `(.L_x_17) ;  /* 0x0000000000740947 */ /* 0x000fea0003800000 */
[----:B------:R-:W-:Y:S02]  /*0770*/  ISETP.GE.AND P0, PT, R9, -0x18, PT ;  /* 0xffffffe80900780c */ /* 0x000fe40003f06270 */
[----:B------:R-:W-:-:S11]  /*0780*/  LOP3.LUT R0, R0, 0x80000000, RZ, 0xc0, !PT ;  /* 0x8000000000007812 */ /* 0x000fd600078ec0ff */
[----:B------:R-:W-:Y:S05]  /*0790*/  @!P0 BRA `(.L_x_17) ;  /* 0x0000000000688947 */ /* 0x000fea0003800000 */
[-CC-:B------:R-:W-:Y:S01]  /*07a0*/  FFMA.RZ R2, R15, R11.reuse, R10.reuse ;  /* 0x0000000b0f027223 */ /* 0x180fe2000000c00a */
[----:B------:R-:W-:Y:S02]  /*07b0*/  VIADD R8, R9, 0x20 ;  /* 0x0000002009087836 */ /* 0x000fe40000000000 */
[-CC-:B------:R-:W-:Y:S01]  /*07c0*/  FFMA.RM R3, R15, R11.reuse, R10.reuse ;  /* 0x0000000b0f037223 */ /* 0x180fe2000000400a */
[----:B------:R-:W-:Y:S02]  /*07d0*/  ISETP.NE.AND P2, PT, R9, RZ, PT ;  /* 0x000000ff0900720c */ /* 0x000fe40003f45270 */
[----:B------:R-:W-:Y:S01]  /*07e0*/  LOP3.LUT R7, R2, 0x7fffff, RZ, 0xc0, !PT ;  /* 0x007fffff02077812 */ /* 0x000fe200078ec0ff */
[----:B------:R-:W-:Y:S01]  /*07f0*/  FFMA.RP R2, R15, R11, R10 ;  /* 0x0000000b0f027223 */ /* 0x000fe2000000800a */
[----:B------:R-:W-:Y:S01]  /*0800*/  ISETP.NE.AND P1, PT, R9, RZ, PT ;  /* 0x000000ff0900720c */ /* 0x000fe20003f25270 */
[----:B------:R-:W-:Y:S01]  /*0810*/  IMAD.MOV R9, RZ, RZ, -R9 ;  /* 0x000000ffff097224 */ /* 0x000fe200078e0a09 */
[----:B------:R-:W-:-:S02]  /*0820*/  LOP3.LUT R7, R7, 0x800000, RZ, 0xfc, !PT ;  /* 0x0080000007077812 */ /* 0x000fc400078efcff */
[----:B------:R-:W-:Y:S02]  /*0830*/  FSETP.NEU.FTZ.AND P0, PT, R2, R3, PT ;  /* 0x000000030200720b */ /* 0x000fe40003f1d000 */
[----:B------:R-:W-:Y:S02]  /*0840*/  SHF.L.U32 R8, R7, R8, RZ ;  /* 0x0000000807087219 */ /* 0x000fe400000006ff */
[----:B------:R-:W-:Y:S02]  /*0850*/  SEL R2, R9, RZ, P2 ;  /* 0x000000ff09027207 */ /* 0x000fe40001000000 */
[----:B------:R-:W-:Y:S02]  /*0860*/  ISETP.NE.AND P1, PT, R8, RZ, P1 ;  /* 0x000000ff0800720c */ /* 0x000fe40000f25270 */
[----:B------:R-:W-:Y:S02]  /*0870*/  SHF.R.U32.HI R2, RZ, R2, R7 ;  /* 0x00000002ff027219 */ /* 0x000fe40000011607 */
[----:B------:R-:W-:-:S02]  /*0880*/  PLOP3.LUT P0, PT, P0, P1, PT, 0xf8, 0x8f ;  /* 0x00000000008f781c */ /* 0x000fc40000703f70 */
[----:B------:R-:W-:Y:S02]  /*0890*/  SHF.R.U32.HI R8, RZ, 0x1, R2 ;  /* 0x00000001ff087819 */ /* 0x000fe40000011602 */
[----:B------:R-:W-:-:S04]  /*08a0*/  SEL R3, RZ, 0x1, !P0 ;  /* 0x00000001ff037807 */ /* 0x000fc80004000000 */
[----:B------:R-:W-:-:S04]  /*08b0*/  LOP3.LUT R3, R3, 0x1, R8, 0xf8, !PT ;  /* 0x0000000103037812 */ /* 0x000fc800078ef808 */
[----:B------:R-:W-:-:S05]  /*08c0*/  LOP3.LUT R3, R3, R2, RZ, 0xc0, !PT ;  /* 0x0000000203037212 */ /* 0x000fca00078ec0ff */
[----:B------:R-:W-:-:S05]  /*08d0*/  IMAD.IADD R3, R8, 0x1, R3 ;  /* 0x0000000108037824 */ /* 0x000fca00078e0203 */
[----:B------:R-:W-:Y:S01]  /*08e0*/  LOP3.LUT R0, R3, R0, RZ, 0xfc, !PT ;  /* 0x0000000003007212 */ /* 0x000fe200078efcff */
[----:B------:R-:W-:Y:S06]  /*08f0*/  BRA `(.L_x_17) ;  /* 0x0000000000107947 */ /* 0x000fec0003800000 */
.L_x_16:
[----:B------:R-:W-:-:S04]  /*0900*/  LOP3.LUT R0, R0, 0x80000000, RZ, 0xc0, !PT ;  /* 0x8000000000007812 */ /* 0x000fc800078ec0ff */
[----:B------:R-:W-:Y:S01]  /*0910*/  LOP3.LUT R0, R0, 0x7f800000, RZ, 0xfc, !PT ;  /* 0x7f80000000007812 */ /* 0x000fe200078efcff */
[----:B------:R-:W-:Y:S06]  /*0920*/  BRA `(.L_x_17) ;  /* 0x0000000000047947 */ /* 0x000fec0003800000 */
.L_x_15:
[----:B------:R-:W-:-:S07]  /*0930*/  IMAD R0, R3, 0x800000, R0 ;  /* 0x0080000003007824 */ /* 0x000fce00078e0200 */
.L_x_17:
[----:B------:R-:W-:Y:S05]  /*0940*/  BSYNC.RECONVERGENT B3 ;  /* 0x0000000000037941 */ /* 0x000fea0003800200 */
.L_x_14:
[----:B------:R-:W-:Y:S05]  /*0950*/  BRA `(.L_x_18) ;  /* 0x0000000000207947 */ /* 0x000fea0003800000 */
.L_x_13:
[----:B------:R-:W-:-:S04]  /*0960*/  LOP3.LUT R0, R0, 0x80000000, R2, 0x48, !PT ;  /* 0x8000000000007812 */ /* 0x000fc800078e4802 */
[----:B------:R-:W-:Y:S01]  /*0970*/  LOP3.LUT R0, R0, 0x7f800000, RZ, 0xfc, !PT ;  /* 0x7f80000000007812 */ /* 0x000fe200078efcff */
[----:B------:R-:W-:Y:S06]  /*0980*/  BRA `(.L_x_18) ;  /* 0x0000000000147947 */ /* 0x000fec0003800000 */
.L_x_12:
[----:B------:R-:W-:Y:S01]  /*0990*/  LOP3.LUT R0, R0, 0x80000000, R2, 0x48, !PT ;  /* 0x8000000000007812 */ /* 0x000fe200078e4802 */
[----:B------:R-:W-:Y:S06]  /*09a0*/  BRA `(.L_x_18) ;  /* 0x00000000000c7947 */ /* 0x000fec0003800000 */
.L_x_11:
[----:B------:R-:W0:Y:S01]  /*09b0*/  MUFU.RSQ R0, -QNAN ;  /* 0xffc0000000007908 */ /* 0x000e220000001400 */
[----:B------:R-:W-:Y:S05]  /*09c0*/  BRA `(.L_x_18) ;  /* 0x0000000000047947 */ /* 0x000fea0003800000 */
.L_x_10:
[----:B------:R-:W-:-:S07]  /*09d0*/  FADD.FTZ R0, R2, R0 ;  /* 0x0000000002007221 */ /* 0x000fce0000010000 */
.L_x_18:
[----:B------:R-:W-:Y:S05]  /*09e0*/  BSYNC.RECONVERGENT B2 ;  /* 0x0000000000027941 */ /* 0x000fea0003800200 */
.L_x_8:
[----:B------:R-:W-:-:S04]  /*09f0*/  IMAD.MOV.U32 R7, RZ, RZ, 0x0 ;  /* 0x00000000ff077424 */ /* 0x000fc800078e00ff */
[----:B0-----:R-:W-:Y:S05]  /*0a00*/  RET.REL.NODEC R6 `(_Z9normalizePfS_iif) ;  /* 0xfffffff4067c7950 */ /* 0x001fea0003c3ffff */
.L_x_19:
        /* <DEDUP_REMOVED lines=15> */
.L_x_20:


//--------------------- .nv.shared.reserved.0     --------------------------
	.section	.nv.shared.reserved.0,"aw",@nobits
	.weak		__nv_reservedSMEM_offset_0_alias
	.size		__nv_reservedSMEM_offset_0_alias, 0, 64
	.other		__nv_reservedSMEM_offset_0_alias,@"STO_CUDA_RESERVED_SHARED STV_DEFAULT"
__nv_reservedSMEM_offset_0_alias:
	.zero		0
	.zero		64


//--------------------- .nv.constant0._Z5gaussPfS_ii --------------------------
	.section	.nv.constant0._Z5gaussPfS_ii,"a",@progbits
	.sectionflags	@""
	.align	4
.nv.constant0._Z5gaussPfS_ii:
	.zero		920


//--------------------- .nv.constant0._Z9normalizePfS_iif --------------------------
	.section	.nv.constant0._Z9normalizePfS_iif,"a",@progbits
	.sectionflags	@""
	.align	4
.nv.constant0._Z9normalizePfS_iif:
	.zero		924


//--------------------- SYMBOLS --------------------------

	.type		.nv.reservedSmem.offset0,@object
	.size		.nv.reservedSmem.offset0,0x4
